//
// Generated by NVIDIA NVVM Compiler
//
// Compiler Build ID: CL-36424714
// Cuda compilation tools, release 13.0, V13.0.88
// Based on NVVM 20.0.0
//

.version 9.0
.target sm_100
.address_size 64

	// .globl	_Z28OddEvenSortSingleBlockKernelPii

.visible .entry _Z28OddEvenSortSingleBlockKernelPii(
	.param .u64 .ptr .align 1 _Z28OddEvenSortSingleBlockKernelPii_param_0,
	.param .u32 _Z28OddEvenSortSingleBlockKernelPii_param_1
)
{
	.reg .pred 	%p<7>;
	.reg .b32 	%r<21>;
	.reg .b64 	%rd<12>;

	ld.param.u64 	%rd6, [_Z28OddEvenSortSingleBlockKernelPii_param_0];
	ld.param.u32 	%r12, [_Z28OddEvenSortSingleBlockKernelPii_param_1];
	setp.lt.s32 	%p1, %r12, 1;
	@%p1 bra 	$L__BB0_9;
	mov.u32 	%r14, %ntid.x;
	mov.u32 	%r15, %tid.x;
	shl.b32 	%r1, %r15, 1;
	or.b32  	%r2, %r1, 1;
	mul.wide.u32 	%rd7, %r15, 8;
	cvta.to.global.u64 	%rd8, %rd6;
	add.s64 	%rd9, %rd7, %rd8;
	add.s64 	%rd1, %rd9, 4;
	mul.wide.u32 	%rd2, %r14, 8;
	shl.b32 	%r3, %r14, 1;
	mov.b32 	%r19, 0;
$L__BB0_2:
	and.b32  	%r5, %r19, 1;
	add.s32 	%r16, %r1, %r5;
	setp.ge.s32 	%p2, %r16, %r12;
	@%p2 bra 	$L__BB0_8;
	add.s32 	%r20, %r2, %r5;
	mul.wide.u32 	%rd10, %r5, 4;
	add.s64 	%rd11, %rd1, %rd10;
$L__BB0_4:
	setp.ge.s32 	%p3, %r20, %r12;
	@%p3 bra 	$L__BB0_7;
	ld.global.u32 	%r8, [%rd11+-4];
	ld.global.u32 	%r9, [%rd11];
	setp.le.s32 	%p4, %r8, %r9;
	@%p4 bra 	$L__BB0_7;
	st.global.u32 	[%rd11+-4], %r9;
	st.global.u32 	[%rd11], %r8;
$L__BB0_7:
	add.s32 	%r20, %r20, %r3;
	add.s32 	%r18, %r20, -1;
	add.s64 	%rd11, %rd11, %rd2;
	setp.lt.s32 	%p5, %r18, %r12;
	@%p5 bra 	$L__BB0_4;
$L__BB0_8:
	bar.sync 	0;
	add.s32 	%r19, %r19, 1;
	setp.ne.s32 	%p6, %r19, %r12;
	@%p6 bra 	$L__BB0_2;
$L__BB0_9:
	ret;

}
	// .globl	_Z27OddEvenSortMultiBlockKernelPiii
.visible .entry _Z27OddEvenSortMultiBlockKernelPiii(
	.param .u64 .ptr .align 1 _Z27OddEvenSortMultiBlockKernelPiii_param_0,
	.param .u32 _Z27OddEvenSortMultiBlockKernelPiii_param_1,
	.param .u32 _Z27OddEvenSortMultiBlockKernelPiii_param_2
)
{
	.reg .pred 	%p<3>;
	.reg .b32 	%r<13>;
	.reg .b64 	%rd<5>;

	ld.param.u64 	%rd2, [_Z27OddEvenSortMultiBlockKernelPiii_param_0];
	ld.param.u32 	%r4, [_Z27OddEvenSortMultiBlockKernelPiii_param_1];
	ld.param.u32 	%r5, [_Z27OddEvenSortMultiBlockKernelPiii_param_2];
	mov.u32 	%r6, %ctaid.x;
	mov.u32 	%r7, %ntid.x;
	mov.u32 	%r8, %tid.x;
	mad.lo.s32 	%r9, %r6, %r7, %r8;
	shl.b32 	%r10, %r9, 1;
	and.b32  	%r11, %r5, 1;
	or.b32  	%r1, %r11, %r10;
	add.s32 	%r12, %r1, 1;
	setp.ge.s32 	%p1, %r12, %r4;
	@%p1 bra 	$L__BB1_3;
	cvta.to.global.u64 	%rd3, %rd2;
	mul.wide.s32 	%rd4, %r1, 4;
	add.s64 	%rd1, %rd3, %rd4;
	ld.global.u32 	%r2, [%rd1];
	ld.global.u32 	%r3, [%rd1+4];
	setp.le.s32 	%p2, %r2, %r3;
	@%p2 bra 	$L__BB1_3;
	st.global.u32 	[%rd1], %r3;
	st.global.u32 	[%rd1+4], %r2;
$L__BB1_3:
	ret;

}


// ===== COMPILED SASS (sm_100) =====

	.target	sm_100

	.elftype	@"ET_EXEC"


//--------------------- .note.nv.tkinfo           --------------------------
	.section	.note.nv.tkinfo,"",@"SHT_NOTE"
	.sectionflags	@"SHF_NOTE_NV_TKINFO"
	.tkinfo
        /*0018*/ 	.word	0x00000002
        /*0030*/ 	.string	""
        /*0030*/ 	.string	"ptxas"
        /*0030*/ 	.string	"Cuda compilation tools, release 13.0, V13.0.88"
        /*0030*/ 	.string	"Build cuda_13.0.r13.0/compiler.36424714_0"
        /*0030*/ 	.string	"-arch sm_100 -m 64 "



//--------------------- .note.nv.cuinfo           --------------------------
	.section	.note.nv.cuinfo,"",@"SHT_NOTE"
	.sectionflags	@"SHF_NOTE_NV_CUINFO"
        /*0018*/ 	.short	0x0002
        /*001a*/ 	.short	0x0064
        /*001c*/ 	.short	0x0082
	.zero		2


//--------------------- .nv.info                  --------------------------
	.section	.nv.info,"",@"SHT_CUDA_INFO"
	.align	4


	//----- nvinfo : EIATTR_REGCOUNT
	.align		4
        /*0000*/ 	.byte	0x04, 0x2f
        /*0002*/ 	.short	(.L_1 - .L_0)
	.align		4
.L_0:
        /*0004*/ 	.word	index@(_Z28OddEvenSortSingleBlockKernelPii)
        /*0008*/ 	.word	0x0000000f


	//----- nvinfo : EIATTR_FRAME_SIZE
	.align		4
.L_1:
        /*000c*/ 	.byte	0x04, 0x11
        /*000e*/ 	.short	(.L_3 - .L_2)
	.align		4
.L_2:
        /*0010*/ 	.word	index@(_Z28OddEvenSortSingleBlockKernelPii)
        /*0014*/ 	.word	0x00000000


	//----- nvinfo : EIATTR_REGCOUNT
	.align		4
.L_3:
        /*0018*/ 	.byte	0x04, 0x2f
        /*001a*/ 	.short	(.L_5 - .L_4)
	.align		4
.L_4:
        /*001c*/ 	.word	index@(_Z27OddEvenSortMultiBlockKernelPiii)
        /*0020*/ 	.word	0x00000008


	//----- nvinfo : EIATTR_FRAME_SIZE
	.align		4
.L_5:
        /*0024*/ 	.byte	0x04, 0x11
        /*0026*/ 	.short	(.L_7 - .L_6)
	.align		4
.L_6:
        /*0028*/ 	.word	index@(_Z27OddEvenSortMultiBlockKernelPiii)
        /*002c*/ 	.word	0x00000000


	//----- nvinfo : EIATTR_MIN_STACK_SIZE
	.align		4
.L_7:
        /*0030*/ 	.byte	0x04, 0x12
        /*0032*/ 	.short	(.L_9 - .L_8)
	.align		4
.L_8:
        /*0034*/ 	.word	index@(_Z27OddEvenSortMultiBlockKernelPiii)
        /*0038*/ 	.word	0x00000000


	//----- nvinfo : EIATTR_MIN_STACK_SIZE
	.align		4
.L_9:
        /*003c*/ 	.byte	0x04, 0x12
        /*003e*/ 	.short	(.L_11 - .L_10)
	.align		4
.L_10:
        /*0040*/ 	.word	index@(_Z28OddEvenSortSingleBlockKernelPii)
        /*0044*/ 	.word	0x00000000
.L_11:


//--------------------- .nv.compat                --------------------------
	.section	.nv.compat,"",@"SHT_CUDA_COMPAT_INFO"
	.align	4
        /*0000*/ 	.byte	0x02, 0x09, 0x00, 0x00, 0x02, 0x02, 0x01, 0x00, 0x02, 0x05, 0x05, 0x00, 0x03, 0x07, 0x01, 0x01
        /*0010*/ 	.byte	0x02, 0x03, 0x00, 0x00, 0x02, 0x06, 0x01, 0x00, 0x04, 0x0b, 0x08, 0x00, 0x09, 0x00, 0x00, 0x00
        /*0020*/ 	.byte	0x00, 0x00, 0x00, 0x00


//--------------------- .nv.info._Z27OddEvenSortMultiBlockKernelPiii --------------------------
	.section	.nv.info._Z27OddEvenSortMultiBlockKernelPiii,"",@"SHT_CUDA_INFO"
	.sectionflags	@""
	.align	4


	//----- nvinfo : EIATTR_CUDA_API_VERSION
	.align		4
        /*0000*/ 	.byte	0x04, 0x37
        /*0002*/ 	.short	(.L_13 - .L_12)
.L_12:
        /*0004*/ 	.word	0x00000082


	//----- nvinfo : EIATTR_KPARAM_INFO
	.align		4
.L_13:
        /*0008*/ 	.byte	0x04, 0x17
        /*000a*/ 	.short	(.L_15 - .L_14)
.L_14:
        /*000c*/ 	.word	0x00000000
        /*0010*/ 	.short	0x0002
        /*0012*/ 	.short	0x000c
        /*0014*/ 	.byte	0x00, 0xf0, 0x11, 0x00


	//----- nvinfo : EIATTR_KPARAM_INFO
	.align		4
.L_15:
        /*0018*/ 	.byte	0x04, 0x17
        /*001a*/ 	.short	(.L_17 - .L_16)
.L_16:
        /*001c*/ 	.word	0x00000000
        /*0020*/ 	.short	0x0001
        /*0022*/ 	.short	0x0008
        /*0024*/ 	.byte	0x00, 0xf0, 0x11, 0x00


	//----- nvinfo : EIATTR_KPARAM_INFO
	.align		4
.L_17:
        /*0028*/ 	.byte	0x04, 0x17
        /*002a*/ 	.short	(.L_19 - .L_18)
.L_18:
        /*002c*/ 	.word	0x00000000
        /*0030*/ 	.short	0x0000
        /*0032*/ 	.short	0x0000
        /*0034*/ 	.byte	0x00, 0xf5, 0x21, 0x00


	//----- nvinfo : EIATTR_SPARSE_MMA_MASK
	.align		4
.L_19:
        /*0038*/ 	.byte	0x03, 0x50
        /*003a*/ 	.short	0x0000


	//----- nvinfo : EIATTR_MAXREG_COUNT
	.align		4
        /*003c*/ 	.byte	0x03, 0x1b
        /*003e*/ 	.short	0x00ff


	//----- nvinfo : EIATTR_MERCURY_ISA_VERSION
	.align		4
        /*0040*/ 	.byte	0x03, 0x5f
        /*0042*/ 	.short	0x0101


	//----- nvinfo : EIATTR_VRC_CTA_INIT_COUNT
	.align		4
        /*0044*/ 	.byte	0x02, 0x4a
	.zero		1
	.zero		1


	//----- nvinfo : EIATTR_EXIT_INSTR_OFFSETS
	.align		4
        /*0048*/ 	.byte	0x04, 0x1c
        /*004a*/ 	.short	(.L_21 - .L_20)


	//   ....[0]....
.L_20:
        /*004c*/ 	.word	0x000000a0


	//   ....[1]....
        /*0050*/ 	.word	0x00000110


	//   ....[2]....
        /*0054*/ 	.word	0x00000140


	//----- nvinfo : EIATTR_CBANK_PARAM_SIZE
	.align		4
.L_21:
        /*0058*/ 	.byte	0x03, 0x19
        /*005a*/ 	.short	0x0010


	//----- nvinfo : EIATTR_PARAM_CBANK
	.align		4
        /*005c*/ 	.byte	0x04, 0x0a
        /*005e*/ 	.short	(.L_23 - .L_22)
	.align		4
.L_22:
        /*0060*/ 	.word	index@(.nv.constant0._Z27OddEvenSortMultiBlockKernelPiii)
        /*0064*/ 	.short	0x0380
        /*0066*/ 	.short	0x0010


	//----- nvinfo : EIATTR_SW_WAR
	.align		4
.L_23:
        /*0068*/ 	.byte	0x04, 0x36
        /*006a*/ 	.short	(.L_25 - .L_24)
.L_24:
        /*006c*/ 	.word	0x00000008
.L_25:


//--------------------- .nv.info._Z28OddEvenSortSingleBlockKernelPii --------------------------
	.section	.nv.info._Z28OddEvenSortSingleBlockKernelPii,"",@"SHT_CUDA_INFO"
	.sectionflags	@""
	.align	4


	//----- nvinfo : EIATTR_CUDA_API_VERSION
	.align		4
        /*0000*/ 	.byte	0x04, 0x37
        /*0002*/ 	.short	(.L_27 - .L_26)
.L_26:
        /*0004*/ 	.word	0x00000082


	//----- nvinfo : EIATTR_KPARAM_INFO
	.align		4
.L_27:
        /*0008*/ 	.byte	0x04, 0x17
        /*000a*/ 	.short	(.L_29 - .L_28)
.L_28:
        /*000c*/ 	.word	0x00000000
        /*0010*/ 	.short	0x0001
        /*0012*/ 	.short	0x0008
        /*0014*/ 	.byte	0x00, 0xf0, 0x11, 0x00


	//----- nvinfo : EIATTR_KPARAM_INFO
	.align		4
.L_29:
        /*0018*/ 	.byte	0x04, 0x17
        /*001a*/ 	.short	(.L_31 - .L_30)
.L_30:
        /*001c*/ 	.word	0x00000000
        /*0020*/ 	.short	0x0000
        /*0022*/ 	.short	0x0000
        /*0024*/ 	.byte	0x00, 0xf5, 0x21, 0x00


	//----- nvinfo : EIATTR_SPARSE_MMA_MASK
	.align		4
.L_31:
        /*0028*/ 	.byte	0x03, 0x50
        /*002a*/ 	.short	0x0000


	//----- nvinfo : EIATTR_MAXREG_COUNT
	.align		4
        /*002c*/ 	.byte	0x03, 0x1b
        /*002e*/ 	.short	0x00ff


	//----- nvinfo : EIATTR_NUM_BARRIERS
	.align		4
        /*0030*/ 	.byte	0x02, 0x4c
        /*0032*/ 	.byte	0x01
	.zero		1


	//----- nvinfo : EIATTR_MERCURY_ISA_VERSION
	.align		4
        /*0034*/ 	.byte	0x03, 0x5f
        /*0036*/ 	.short	0x0101


	//----- nvinfo : EIATTR_VRC_CTA_INIT_COUNT
	.align		4
        /*0038*/ 	.byte	0x02, 0x4a
	.zero		1
	.zero		1


	//----- nvinfo : EIATTR_EXIT_INSTR_OFFSETS
	.align		4
        /*003c*/ 	.byte	0x04, 0x1c
        /*003e*/ 	.short	(.L_33 - .L_32)


	//   ....[0]....
.L_32:
        /*0040*/ 	.word	0x00000030


	//   ....[1]....
        /*0044*/ 	.word	0x00000290


	//----- nvinfo : EIATTR_CRS_STACK_SIZE
	.align		4
.L_33:
        /*0048*/ 	.byte	0x04, 0x1e
        /*004a*/ 	.short	(.L_35 - .L_34)
.L_34:
        /*004c*/ 	.word	0x00000000


	//----- nvinfo : EIATTR_CBANK_PARAM_SIZE
	.align		4
.L_35:
        /*0050*/ 	.byte	0x03, 0x19
        /*0052*/ 	.short	0x000c


	//----- nvinfo : EIATTR_PARAM_CBANK
	.align		4
        /*0054*/ 	.byte	0x04, 0x0a
        /*0056*/ 	.short	(.L_37 - .L_36)
	.align		4
.L_36:
        /*0058*/ 	.word	index@(.nv.constant0._Z28OddEvenSortSingleBlockKernelPii)
        /*005c*/ 	.short	0x0380
        /*005e*/ 	.short	0x000c


	//----- nvinfo : EIATTR_SW_WAR
	.align		4
.L_37:
        /*0060*/ 	.byte	0x04, 0x36
        /*0062*/ 	.short	(.L_39 - .L_38)
.L_38:
        /*0064*/ 	.word	0x00000008
.L_39:


//--------------------- .nv.callgraph             --------------------------
	.section	.nv.callgraph,"",@"SHT_CUDA_CALLGRAPH"
	.align	4
	.sectionentsize	8
	.align		4
        /*0000*/ 	.word	0x00000000
	.align		4
        /*0004*/ 	.word	0xffffffff
	.align		4
        /*0008*/ 	.word	0x00000000
	.align		4
        /*000c*/ 	.word	0xfffffffe
	.align		4
        /*0010*/ 	.word	0x00000000
	.align		4
        /*0014*/ 	.word	0xfffffffd
	.align		4
        /*0018*/ 	.word	0x00000000
	.align		4
        /*001c*/ 	.word	0xfffffffc


//--------------------- .text._Z27OddEvenSortMultiBlockKernelPiii --------------------------
	.section	.text._Z27OddEvenSortMultiBlockKernelPiii,"ax",@progbits
	.align	128
        .global         _Z27OddEvenSortMultiBlockKernelPiii
        .type           _Z27OddEvenSortMultiBlockKernelPiii,@function
        .size           _Z27OddEvenSortMultiBlockKernelPiii,(.L_x_8 - _Z27OddEvenSortMultiBlockKernelPiii)
        .other          _Z27OddEvenSortMultiBlockKernelPiii,@"STO_CUDA_ENTRY STV_DEFAULT"
_Z27OddEvenSortMultiBlockKernelPiii:
.text._Z27OddEvenSortMultiBlockKernelPiii:
[----:B------:R-:W-:Y:S01]  /*0000*/  LDC R1, c[0x0][0x37c] ;  /* 0x0000df00ff017b82 */ /* 0x000fe20000000800 */
[----:B------:R-:W0:Y:S07]  /*0010*/  S2R R3, SR_TID.X ;  /* 0x0000000000037919 */ /* 0x000e2e0000002100 */
[----:B------:R-:W0:Y:S01]  /*0020*/  S2UR UR5, SR_CTAID.X ;  /* 0x00000000000579c3 */ /* 0x000e220000002500 */
[----:B------:R-:W1:Y:S07]  /*0030*/  LDCU.64 UR6, c[0x0][0x388] ;  /* 0x00007100ff0677ac */ /* 0x000e6e0008000a00 */
[----:B------:R-:W0:Y:S01]  /*0040*/  LDC R0, c[0x0][0x360] ;  /* 0x0000d800ff007b82 */ /* 0x000e220000000800 */
[----:B-1----:R-:W-:Y:S01]  /*0050*/  ULOP3.LUT UR4, UR7, 0x1, URZ, 0xc0, !UPT ;  /* 0x0000000107047892 */ /* 0x002fe2000f8ec0ff */
[----:B0-----:R-:W-:-:S05]  /*0060*/  IMAD R0, R0, UR5, R3 ;  /* 0x0000000500007c24 */ /* 0x001fca000f8e0203 */
[----:B------:R-:W-:-:S04]  /*0070*/  LEA R5, R0, UR4, 0x1 ;  /* 0x0000000400057c11 */ /* 0x000fc8000f8e08ff */
[----:B------:R-:W-:-:S04]  /*0080*/  IADD3 R0, PT, PT, R5, 0x1, RZ ;  /* 0x0000000105007810 */ /* 0x000fc80007ffe0ff */
[----:B------:R-:W-:-:S13]  /*0090*/  ISETP.GE.AND P0, PT, R0, UR6, PT ;  /* 0x0000000600007c0c */ /* 0x000fda000bf06270 */
[----:B------:R-:W-:Y:S05]  /*00a0*/  @P0 EXIT ;  /* 0x000000000000094d */ /* 0x000fea0003800000 */
[----:B------:R-:W0:Y:S01]  /*00b0*/  LDC.64 R2, c[0x0][0x380] ;  /* 0x0000e000ff027b82 */ /* 0x000e220000000a00 */
[----:B------:R-:W1:Y:S01]  /*00c0*/  LDCU.64 UR4, c[0x0][0x358] ;  /* 0x00006b00ff0477ac */ /* 0x000e620008000a00 */
[----:B0-----:R-:W-:-:S05]  /*00d0*/  IMAD.WIDE R2, R5, 0x4, R2 ;  /* 0x0000000405027825 */ /* 0x001fca00078e0202 */
[----:B-1----:R-:W2:Y:S04]  /*00e0*/  LDG.E R5, desc[UR4][R2.64] ;  /* 0x0000000402057981 */ /* 0x002ea8000c1e1900 */
[----:B------:R-:W2:Y:S02]  /*00f0*/  LDG.E R0, desc[UR4][R2.64+0x4] ;  /* 0x0000040402007981 */ /* 0x000ea4000c1e1900 */
[----:B--2---:R-:W-:-:S13]  /*0100*/  ISETP.GT.AND P0, PT, R5, R0, PT ;  /* 0x000000000500720c */ /* 0x004fda0003f04270 */
[----:B------:R-:W-:Y:S05]  /*0110*/  @!P0 EXIT ;  /* 0x000000000000894d */ /* 0x000fea0003800000 */
[----:B------:R-:W-:Y:S04]  /*0120*/  STG.E desc[UR4][R2.64], R0 ;  /* 0x0000000002007986 */ /* 0x000fe8000c101904 */
[----:B------:R-:W-:Y:S01]  /*0130*/  STG.E desc[UR4][R2.64+0x4], R5 ;  /* 0x0000040502007986 */ /* 0x000fe2000c101904 */
[----:B------:R-:W-:Y:S05]  /*0140*/  EXIT ;  /* 0x000000000000794d */ /* 0x000fea0003800000 */
.L_x_0:
[----:B------:R-:W-:-:S00]  /*0150*/  BRA `(.L_x_0) ;  /* 0xfffffffc00fc7947 */ /* 0x000fc0000383ffff */
[----:B------:R-:W-:-:S00]  /*0160*/  NOP ;  /* 0x0000000000007918 */ /* 0x000fc00000000000 */
        /* <DEDUP_REMOVED lines=9> */
.L_x_8:


//--------------------- .text._Z28OddEvenSortSingleBlockKernelPii --------------------------
	.section	.text._Z28OddEvenSortSingleBlockKernelPii,"ax",@progbits
	.align	128
        .global         _Z28OddEvenSortSingleBlockKernelPii
        .type           _Z28OddEvenSortSingleBlockKernelPii,@function
        .size           _Z28OddEvenSortSingleBlockKernelPii,(.L_x_9 - _Z28OddEvenSortSingleBlockKernelPii)
        .other          _Z28OddEvenSortSingleBlockKernelPii,@"STO_CUDA_ENTRY STV_DEFAULT"
_Z28OddEvenSortSingleBlockKernelPii:
.text._Z28OddEvenSortSingleBlockKernelPii:
[----:B------:R-:W-:Y:S08]  /*0000*/  LDC R1, c[0x0][0x37c] ;  /* 0x0000df00ff017b82 */ /* 0x000ff00000000800 */
[----:B------:R-:W0:Y:S02]  /*0010*/  LDC R0, c[0x0][0x388] ;  /* 0x0000e200ff007b82 */ /* 0x000e240000000800 */
[----:B0-----:R-:W-:-:S13]  /*0020*/  ISETP.GE.AND P0, PT, R0, 0x1, PT ;  /* 0x000000010000780c */ /* 0x001fda0003f06270 */
[----:B------:R-:W-:Y:S05]  /*0030*/  @!P0 EXIT ;  /* 0x000000000000894d */ /* 0x000fea0003800000 */
[----:B------:R-:W0:Y:S01]  /*0040*/  S2R R11, SR_TID.X ;  /* 0x00000000000b7919 */ /* 0x000e220000002100 */
[----:B------:R-:W0:Y:S01]  /*0050*/  LDC.64 R2, c[0x0][0x380] ;  /* 0x0000e000ff027b82 */ /* 0x000e220000000a00 */
[----:B------:R-:W-:Y:S01]  /*0060*/  IMAD.MOV.U32 R12, RZ, RZ, RZ ;  /* 0x000000ffff0c7224 */ /* 0x000fe200078e00ff */
[----:B------:R-:W1:Y:S06]  /*0070*/  LDCU.64 UR4, c[0x0][0x358] ;  /* 0x00006b00ff0477ac */ /* 0x000e6c0008000a00 */
[----:B------:R-:W2:Y:S01]  /*0080*/  LDC R9, c[0x0][0x360] ;  /* 0x0000d800ff097b82 */ /* 0x000ea20000000800 */
[C---:B0-----:R-:W-:Y:S01]  /*0090*/  IMAD.WIDE.U32 R2, R11.reuse, 0x8, R2 ;  /* 0x000000080b027825 */ /* 0x041fe200078e0002 */
[----:B------:R-:W-:-:S02]  /*00a0*/  LEA R0, R11, 0x1, 0x1 ;  /* 0x000000010b007811 */ /* 0x000fc400078e08ff */
[----:B------:R-:W-:-:S05]  /*00b0*/  IADD3 R4, P0, PT, R2, 0x4, RZ ;  /* 0x0000000402047810 */ /* 0x000fca0007f1e0ff */
[----:B-12---:R-:W-:-:S08]  /*00c0*/  IMAD.X R5, RZ, RZ, R3, P0 ;  /* 0x000000ffff057224 */ /* 0x006fd000000e0603 */
.L_x_6:
[----:B------:R-:W0:Y:S01]  /*00d0*/  LDCU UR6, c[0x0][0x388] ;  /* 0x00007100ff0677ac */ /* 0x000e220008000800 */
[C---:B------:R-:W-:Y:S01]  /*00e0*/  LOP3.LUT R3, R12.reuse, 0x1, RZ, 0xc0, !PT ;  /* 0x000000010c037812 */ /* 0x040fe200078ec0ff */
[----:B------:R-:W-:Y:S01]  /*00f0*/  BSSY.RECONVERGENT B0, `(.L_x_1) ;  /* 0x0000017000007945 */ /* 0x000fe20003800200 */
[----:B------:R-:W-:-:S03]  /*0100*/  IADD3 R12, PT, PT, R12, 0x1, RZ ;  /* 0x000000010c0c7810 */ /* 0x000fc60007ffe0ff */
[----:B------:R-:W-:-:S05]  /*0110*/  IMAD R2, R11, 0x2, R3 ;  /* 0x000000020b027824 */ /* 0x000fca00078e0203 */
[----:B0-----:R-:W-:Y:S02]  /*0120*/  ISETP.GE.AND P1, PT, R2, UR6, PT ;  /* 0x0000000602007c0c */ /* 0x001fe4000bf26270 */
[----:B------:R-:W-:-:S11]  /*0130*/  ISETP.NE.AND P0, PT, R12, UR6, PT ;  /* 0x000000060c007c0c */ /* 0x000fd6000bf05270 */
[----:B------:R-:W-:Y:S05]  /*0140*/  @P1 BRA `(.L_x_2) ;  /* 0x0000000000441947 */ /* 0x000fea0003800000 */
[----:B------:R-:W0:Y:S01]  /*0150*/  LDC R10, c[0x0][0x388] ;  /* 0x0000e200ff0a7b82 */ /* 0x000e220000000800 */
[----:B------:R-:W-:Y:S02]  /*0160*/  IMAD.IADD R6, R0, 0x1, R3 ;  /* 0x0000000100067824 */ /* 0x000fe400078e0203 */
[----:B------:R-:W-:-:S07]  /*0170*/  IMAD.WIDE.U32 R2, R3, 0x4, R4 ;  /* 0x0000000403027825 */ /* 0x000fce00078e0004 */
.L_x_5:
[----:B0-----:R-:W-:Y:S01]  /*0180*/  ISETP.GE.AND P2, PT, R6, R10, PT ;  /* 0x0000000a0600720c */ /* 0x001fe20003f46270 */
[----:B------:R-:W-:Y:S01]  /*0190*/  IMAD R6, R9, 0x2, R6 ;  /* 0x0000000209067824 */ /* 0x000fe200078e0206 */
[----:B------:R-:W-:Y:S04]  /*01a0*/  BSSY.RECONVERGENT B1, `(.L_x_3) ;  /* 0x0000009000017945 */ /* 0x000fe80003800200 */
[----:B------:R-:W-:-:S04]  /*01b0*/  IADD3 R7, PT, PT, R6, -0x1, RZ ;  /* 0xffffffff06077810 */ /* 0x000fc80007ffe0ff */
[----:B------:R-:W-:-:S03]  /*01c0*/  ISETP.GE.AND P1, PT, R7, R10, PT ;  /* 0x0000000a0700720c */ /* 0x000fc60003f26270 */
[----:B------:R-:W-:Y:S10]  /*01d0*/  @P2 BRA `(.L_x_4) ;  /* 0x0000000000142947 */ /* 0x000ff40003800000 */
[----:B------:R-:W2:Y:S04]  /*01e0*/  LDG.E R7, desc[UR4][R2.64+-0x4] ;  /* 0xfffffc0402077981 */ /* 0x000ea8000c1e1900 */
[----:B------:R-:W2:Y:S02]  /*01f0*/  LDG.E R8, desc[UR4][R2.64] ;  /* 0x0000000402087981 */ /* 0x000ea4000c1e1900 */
[----:B--2---:R-:W-:-:S13]  /*0200*/  ISETP.GT.AND P2, PT, R7, R8, PT ;  /* 0x000000080700720c */ /* 0x004fda0003f44270 */
[----:B------:R0:W-:Y:S04]  /*0210*/  @P2 STG.E desc[UR4][R2.64+-0x4], R8 ;  /* 0xfffffc0802002986 */ /* 0x0001e8000c101904 */
[----:B------:R0:W-:Y:S02]  /*0220*/  @P2 STG.E desc[UR4][R2.64], R7 ;  /* 0x0000000702002986 */ /* 0x0001e4000c101904 */
.L_x_4:
[----:B------:R-:W-:Y:S05]  /*0230*/  BSYNC.RECONVERGENT B1 ;  /* 0x0000000000017941 */ /* 0x000fea0003800200 */
.L_x_3:
[----:B0-----:R-:W-:Y:S01]  /*0240*/  IMAD.WIDE.U32 R2, R9, 0x8, R2 ;  /* 0x0000000809027825 */ /* 0x001fe200078e0002 */
[----:B------:R-:W-:Y:S06]  /*0250*/  @!P1 BRA `(.L_x_5) ;  /* 0xfffffffc00c89947 */ /* 0x000fec000383ffff */
.L_x_2:
[----:B------:R-:W-:Y:S05]  /*0260*/  BSYNC.RECONVERGENT B0 ;  /* 0x0000000000007941 */ /* 0x000fea0003800200 */
.L_x_1:
[----:B------:R-:W-:Y:S06]  /*0270*/  BAR.SYNC.DEFER_BLOCKING 0x0 ;  /* 0x0000000000007b1d */ /* 0x000fec0000010000 */
[----:B------:R-:W-:Y:S05]  /*0280*/  @P0 BRA `(.L_x_6) ;  /* 0xfffffffc00900947 */ /* 0x000fea000383ffff */
[----:B------:R-:W-:Y:S05]  /*0290*/  EXIT ;  /* 0x000000000000794d */ /* 0x000fea0003800000 */
.L_x_7:
        /* <DEDUP_REMOVED lines=14> */
.L_x_9:


//--------------------- .nv.shared.reserved.0     --------------------------
	.section	.nv.shared.reserved.0,"aw",@nobits
	.weak		__nv_reservedSMEM_offset_0_alias
	.size		__nv_reservedSMEM_offset_0_alias, 0, 64
	.other		__nv_reservedSMEM_offset_0_alias,@"STO_CUDA_RESERVED_SHARED STV_DEFAULT"
__nv_reservedSMEM_offset_0_alias:
	.zero		0
	.zero		64


//--------------------- .nv.constant0._Z27OddEvenSortMultiBlockKernelPiii --------------------------
	.section	.nv.constant0._Z27OddEvenSortMultiBlockKernelPiii,"a",@progbits
	.sectionflags	@""
	.align	4
.nv.constant0._Z27OddEvenSortMultiBlockKernelPiii:
	.zero		912


//--------------------- .nv.constant0._Z28OddEvenSortSingleBlockKernelPii --------------------------
	.section	.nv.constant0._Z28OddEvenSortSingleBlockKernelPii,"a",@progbits
	.sectionflags	@""
	.align	4
.nv.constant0._Z28OddEvenSortSingleBlockKernelPii:
	.zero		908


//--------------------- SYMBOLS --------------------------

	.type		.nv.reservedSmem.offset0,@object
	.size		.nv.reservedSmem.offset0,0x4
